	.headerflags	@"EF_CUDA_TEXMODE_UNIFIED EF_CUDA_64BIT_ADDRESS EF_CUDA_ACCELERATORS EF_CUDA_SM90 EF_CUDA_VIRTUAL_SM(EF_CUDA_SM90)"
	.elftype	@"ET_EXEC"


//--------------------- .nv.info                  --------------------------
	.section	.nv.info,"",@"SHT_CUDA_INFO"
	.align	4


	//----- nvinfo : EIATTR_REGCOUNT
	.align		4
        /*0000*/ 	.byte	0x04, 0x2f
        /*0002*/ 	.short	(.L_1 - .L_0)
	.align		4
.L_0:
        /*0004*/ 	.word	index@(triton_poi_fused__prelu_kernel_add_mul_1)
        /*0008*/ 	.word	0x00000011


	//----- nvinfo : EIATTR_MIN_STACK_SIZE
	.align		4
.L_1:
        /*000c*/ 	.byte	0x04, 0x12
        /*000e*/ 	.short	(.L_3 - .L_2)
	.align		4
.L_2:
        /*0010*/ 	.word	index@(triton_poi_fused__prelu_kernel_add_mul_1)
        /*0014*/ 	.word	0x00000000


	//----- nvinfo : EIATTR_FRAME_SIZE
	.align		4
.L_3:
        /*0018*/ 	.byte	0x04, 0x11
        /*001a*/ 	.short	(.L_5 - .L_4)
	.align		4
.L_4:
        /*001c*/ 	.word	index@(triton_poi_fused__prelu_kernel_add_mul_1)
        /*0020*/ 	.word	0x00000000


	//----- nvinfo : EIATTR_MIN_STACK_SIZE
	.align		4
.L_5:
        /*0024*/ 	.byte	0x04, 0x12
        /*0026*/ 	.short	(.L_7 - .L_6)
	.align		4
.L_6:
        /*0028*/ 	.word	index@(triton_poi_fused__prelu_kernel_add_mul_1)
        /*002c*/ 	.word	0x00000000
.L_7:


//--------------------- .nv.info.triton_poi_fused__prelu_kernel_add_mul_1 --------------------------
	.section	.nv.info.triton_poi_fused__prelu_kernel_add_mul_1,"",@"SHT_CUDA_INFO"
	.sectionflags	@""
	.align	4


	//----- nvinfo : EIATTR_CUDA_API_VERSION
	.align		4
        /*0000*/ 	.byte	0x04, 0x37
        /*0002*/ 	.short	(.L_9 - .L_8)
.L_8:
        /*0004*/ 	.word	0x0000007c


	//----- nvinfo : EIATTR_KPARAM_INFO
	.align		4
.L_9:
        /*0008*/ 	.byte	0x04, 0x17
        /*000a*/ 	.short	(.L_11 - .L_10)
.L_10:
        /*000c*/ 	.word	0x00000000
        /*0010*/ 	.short	0x0005
        /*0012*/ 	.short	0x0028
        /*0014*/ 	.byte	0x00, 0xf0, 0x11, 0x00


	//----- nvinfo : EIATTR_KPARAM_INFO
	.align		4
.L_11:
        /*0018*/ 	.byte	0x04, 0x17
        /*001a*/ 	.short	(.L_13 - .L_12)
.L_12:
        /*001c*/ 	.word	0x00000000
        /*0020*/ 	.short	0x0004
        /*0022*/ 	.short	0x0020
        /*0024*/ 	.byte	0x00, 0xf4, 0x21, 0x00


	//----- nvinfo : EIATTR_KPARAM_INFO
	.align		4
.L_13:
        /*0028*/ 	.byte	0x04, 0x17
        /*002a*/ 	.short	(.L_15 - .L_14)
.L_14:
        /*002c*/ 	.word	0x00000000
        /*0030*/ 	.short	0x0003
        /*0032*/ 	.short	0x0018
        /*0034*/ 	.byte	0x00, 0xf4, 0x21, 0x00


	//----- nvinfo : EIATTR_KPARAM_INFO
	.align		4
.L_15:
        /*0038*/ 	.byte	0x04, 0x17
        /*003a*/ 	.short	(.L_17 - .L_16)
.L_16:
        /*003c*/ 	.word	0x00000000
        /*0040*/ 	.short	0x0002
        /*0042*/ 	.short	0x0010
        /*0044*/ 	.byte	0x00, 0xf4, 0x21, 0x00


	//----- nvinfo : EIATTR_KPARAM_INFO
	.align		4
.L_17:
        /*0048*/ 	.byte	0x04, 0x17
        /*004a*/ 	.short	(.L_19 - .L_18)
.L_18:
        /*004c*/ 	.word	0x00000000
        /*0050*/ 	.short	0x0001
        /*0052*/ 	.short	0x0008
        /*0054*/ 	.byte	0x00, 0xf4, 0x21, 0x00


	//----- nvinfo : EIATTR_KPARAM_INFO
	.align		4
.L_19:
        /*0058*/ 	.byte	0x04, 0x17
        /*005a*/ 	.short	(.L_21 - .L_20)
.L_20:
        /*005c*/ 	.word	0x00000000
        /*0060*/ 	.short	0x0000
        /*0062*/ 	.short	0x0000
        /*0064*/ 	.byte	0x00, 0xf4, 0x21, 0x00


	//----- nvinfo : EIATTR_SPARSE_MMA_MASK
	.align		4
.L_21:
        /*0068*/ 	.byte	0x03, 0x50
        /*006a*/ 	.short	0x0000


	//----- nvinfo : EIATTR_MAXREG_COUNT
	.align		4
        /*006c*/ 	.byte	0x03, 0x1b
        /*006e*/ 	.short	0x00ff


	//----- nvinfo : EIATTR_EXIT_INSTR_OFFSETS
	.align		4
        /*0070*/ 	.byte	0x04, 0x1c
        /*0072*/ 	.short	(.L_23 - .L_22)


	//   ....[0]....
.L_22:
        /*0074*/ 	.word	0x00000200


	//   ....[1]....
        /*0078*/ 	.word	0x00000220


	//----- nvinfo : EIATTR_REQNTID
	.align		4
.L_23:
        /*007c*/ 	.byte	0x04, 0x10
        /*007e*/ 	.short	(.L_25 - .L_24)
.L_24:
        /*0080*/ 	.word	0x00000080
        /*0084*/ 	.word	0x00000001
        /*0088*/ 	.word	0x00000001


	//----- nvinfo : EIATTR_CBANK_PARAM_SIZE
	.align		4
.L_25:
        /*008c*/ 	.byte	0x03, 0x19
        /*008e*/ 	.short	0x002c


	//----- nvinfo : EIATTR_PARAM_CBANK
	.align		4
        /*0090*/ 	.byte	0x04, 0x0a
        /*0092*/ 	.short	(.L_27 - .L_26)
	.align		4
.L_26:
        /*0094*/ 	.word	index@(.nv.constant0.triton_poi_fused__prelu_kernel_add_mul_1)
        /*0098*/ 	.short	0x0210
        /*009a*/ 	.short	0x002c


	//----- nvinfo : EIATTR_SW_WAR
	.align		4
.L_27:
        /*009c*/ 	.byte	0x04, 0x36
        /*009e*/ 	.short	(.L_29 - .L_28)
.L_28:
        /*00a0*/ 	.word	0x00000008
.L_29:


//--------------------- .nv.callgraph             --------------------------
	.section	.nv.callgraph,"",@"SHT_CUDA_CALLGRAPH"
	.align	4
	.sectionentsize	8
	.align		4
        /*0000*/ 	.word	0x00000000
	.align		4
        /*0004*/ 	.word	0xffffffff
	.align		4
        /*0008*/ 	.word	0x00000000
	.align		4
        /*000c*/ 	.word	0xfffffffe
	.align		4
        /*0010*/ 	.word	0x00000000
	.align		4
        /*0014*/ 	.word	0xfffffffd
	.align		4
        /*0018*/ 	.word	0x00000000
	.align		4
        /*001c*/ 	.word	0xfffffffc


//--------------------- .text.triton_poi_fused__prelu_kernel_add_mul_1 --------------------------
	.section	.text.triton_poi_fused__prelu_kernel_add_mul_1,"ax",@progbits
	.align	128
        .global         triton_poi_fused__prelu_kernel_add_mul_1
        .type           triton_poi_fused__prelu_kernel_add_mul_1,@function
        .size           triton_poi_fused__prelu_kernel_add_mul_1,(.L_x_1 - triton_poi_fused__prelu_kernel_add_mul_1)
        .other          triton_poi_fused__prelu_kernel_add_mul_1,@"STO_CUDA_ENTRY STV_DEFAULT"
triton_poi_fused__prelu_kernel_add_mul_1:
.text.triton_poi_fused__prelu_kernel_add_mul_1:
[----:B------:R-:W0:Y:S02]  /*0000*/  LDC R1, c[0x0][0x28] ;  /* 0x00000a00ff017b82 */ /* 0x000e240000000800 */
[----:B------:R-:W1:Y:S01]  /*0010*/  S2R R0, SR_TID.X ;  /* 0x0000000000007919 */ /* 0x000e620000002100 */
[----:B------:R-:W2:Y:S01]  /*0020*/  LDC.64 R6, c[0x0][0x210] ;  /* 0x00008400ff067b82 */ /* 0x000ea20000000a00 */
[----:B------:R-:W-:Y:S01]  /*0030*/  CS2R R12, SRZ ;  /* 0x00000000000c7805 */ /* 0x000fe2000001ff00 */
[----:B------:R-:W-:Y:S01]  /*0040*/  IMAD.MOV.U32 R14, RZ, RZ, RZ ;  /* 0x000000ffff0e7224 */ /* 0x000fe200078e00ff */
[----:B------:R-:W3:Y:S01]  /*0050*/  S2R R3, SR_CTAID.X ;  /* 0x0000000000037919 */ /* 0x000ee20000002500 */
[----:B------:R-:W-:-:S04]  /*0060*/  ULDC.64 UR4, c[0x0][0x208] ;  /* 0x0000820000047ab9 */ /* 0x000fc80000000a00 */
[----:B------:R-:W4:Y:S08]  /*0070*/  LDC.64 R8, c[0x0][0x220] ;  /* 0x00008800ff087b82 */ /* 0x000f300000000a00 */
[----:B------:R-:W5:Y:S01]  /*0080*/  LDC.64 R4, c[0x0][0x218] ;  /* 0x00008600ff047b82 */ /* 0x000f620000000a00 */
[----:B-1----:R-:W-:Y:S02]  /*0090*/  LOP3.LUT R0, R0, 0x7f, RZ, 0xc0, !PT ;  /* 0x0000007f00007812 */ /* 0x002fe400078ec0ff */
[----:B---3--:R-:W-:-:S03]  /*00a0*/  SHF.R.S32.HI R11, RZ, 0x18, R3 ;  /* 0x00000018ff0b7819 */ /* 0x008fc60000011403 */
[----:B------:R-:W-:Y:S02]  /*00b0*/  IMAD R0, R3, 0x80, R0 ;  /* 0x0000008003007824 */ /* 0x000fe400078e0200 */
[----:B------:R-:W1:Y:S01]  /*00c0*/  LDC.64 R2, c[0x0][0x228] ;  /* 0x00008a00ff027b82 */ /* 0x000e620000000a00 */
[----:B------:R-:W-:Y:S01]  /*00d0*/  SGXT R11, R11, 0x1 ;  /* 0x000000010b0b781a */ /* 0x000fe20000000200 */
[C---:B--2---:R-:W-:Y:S01]  /*00e0*/  IMAD.WIDE R6, R0.reuse, 0x4, R6 ;  /* 0x0000000400067825 */ /* 0x044fe200078e0206 */
[C---:B------:R-:W-:Y:S01]  /*00f0*/  ISETP.GE.AND P1, PT, R0.reuse, 0x100, PT ;  /* 0x000001000000780c */ /* 0x040fe20003f26270 */
[----:B-----5:R-:W2:Y:S01]  /*0100*/  LDG.E R5, desc[UR4][R4.64] ;  /* 0x0000000404057981 */ /* 0x020ea2000c1e1900 */
[----:B------:R-:W-:Y:S01]  /*0110*/  LEA.HI R11, R11, R0, RZ, 0x4 ;  /* 0x000000000b0b7211 */ /* 0x000fe200078f20ff */
[----:B----4-:R-:W-:-:S03]  /*0120*/  IMAD.WIDE R8, R0, 0x4, R8 ;  /* 0x0000000400087825 */ /* 0x010fc600078e0208 */
[----:B------:R-:W-:-:S04]  /*0130*/  SHF.R.S32.HI R11, RZ, 0x4, R11 ;  /* 0x00000004ff0b7819 */ /* 0x000fc8000001140b */
[----:B------:R-:W-:-:S03]  /*0140*/  LEA.HI R10, R11, R11, RZ, 0x2 ;  /* 0x0000000b0b0a7211 */ /* 0x000fc600078f10ff */
[----:B------:R3:W2:Y:S04]  /*0150*/  @!P1 LDG.E R12, desc[UR4][R6.64] ;  /* 0x00000004060c9981 */ /* 0x0006a8000c1e1900 */
[----:B------:R-:W2:Y:S01]  /*0160*/  @!P1 LDG.E R14, desc[UR4][R8.64] ;  /* 0x00000004080e9981 */ /* 0x000ea2000c1e1900 */
[----:B------:R-:W-:-:S05]  /*0170*/  LOP3.LUT R10, R10, 0xfffffffc, RZ, 0xc0, !PT ;  /* 0xfffffffc0a0a7812 */ /* 0x000fca00078ec0ff */
[----:B------:R-:W-:-:S04]  /*0180*/  IMAD.IADD R11, R11, 0x1, -R10 ;  /* 0x000000010b0b7824 */ /* 0x000fc800078e0a0a */
[----:B-1----:R-:W-:Y:S02]  /*0190*/  IMAD.WIDE R2, R11, 0x4, R2 ;  /* 0x000000040b027825 */ /* 0x002fe400078e0202 */
[----:B------:R-:W3:Y:S03]  /*01a0*/  LDC.64 R10, c[0x0][0x230] ;  /* 0x00008c00ff0a7b82 */ /* 0x000ee60000000a00 */
[----:B------:R-:W4:Y:S01]  /*01b0*/  @!P1 LDG.E.EL R13, desc[UR4][R2.64] ;  /* 0x00000004020d9981 */ /* 0x000f22000c2e1900 */
[----:B---3--:R-:W-:-:S04]  /*01c0*/  IMAD.WIDE R6, R0, 0x4, R10 ;  /* 0x0000000400067825 */ /* 0x008fc800078e020a */
[----:B--2---:R-:W-:-:S05]  /*01d0*/  FFMA R12, R5, R12, R14 ;  /* 0x0000000c050c7223 */ /* 0x004fca000000000e */
[----:B------:R-:W-:-:S13]  /*01e0*/  FSETP.GT.AND P0, PT, R12, RZ, PT ;  /* 0x000000ff0c00720b */ /* 0x000fda0003f04000 */
[----:B----4-:R-:W-:Y:S01]  /*01f0*/  @!P0 FMUL R12, R12, R13 ;  /* 0x0000000d0c0c8220 */ /* 0x010fe20000400000 */
[----:B------:R-:W-:Y:S06]  /*0200*/  @P1 EXIT ;  /* 0x000000000000194d */ /* 0x000fec0003800000 */
[----:B------:R-:W-:Y:S01]  /*0210*/  STG.E desc[UR4][R6.64], R12 ;  /* 0x0000000c06007986 */ /* 0x000fe2000c101904 */
[----:B------:R-:W-:Y:S05]  /*0220*/  EXIT ;  /* 0x000000000000794d */ /* 0x000fea0003800000 */
.L_x_0:
[----:B------:R-:W-:-:S00]  /*0230*/  BRA `(.L_x_0) ;  /* 0xfffffffc00fc7947 */ /* 0x000fc0000383ffff */
[----:B------:R-:W-:-:S00]  /*0240*/  NOP ;  /* 0x0000000000007918 */ /* 0x000fc00000000000 */
        /* <DEDUP_REMOVED lines=11> */
.L_x_1:


//--------------------- .nv.constant0.triton_poi_fused__prelu_kernel_add_mul_1 --------------------------
	.section	.nv.constant0.triton_poi_fused__prelu_kernel_add_mul_1,"a",@progbits
	.sectionflags	@""
	.align	4
.nv.constant0.triton_poi_fused__prelu_kernel_add_mul_1:
	.zero		572
